//
// Generated by NVIDIA NVVM Compiler
//
// Compiler Build ID: CL-36424714
// Cuda compilation tools, release 13.0, V13.0.88
// Based on NVVM 20.0.0
//

.version 9.0
.target sm_100
.address_size 64

	// .globl	_Z26compute_add_sources_kernelPfPKiPKfPKdiS1_S1_i

.visible .entry _Z26compute_add_sources_kernelPfPKiPKfPKdiS1_S1_i(
	.param .u64 .ptr .align 1 _Z26compute_add_sources_kernelPfPKiPKfPKdiS1_S1_i_param_0,
	.param .u64 .ptr .align 1 _Z26compute_add_sources_kernelPfPKiPKfPKdiS1_S1_i_param_1,
	.param .u64 .ptr .align 1 _Z26compute_add_sources_kernelPfPKiPKfPKdiS1_S1_i_param_2,
	.param .u64 .ptr .align 1 _Z26compute_add_sources_kernelPfPKiPKfPKdiS1_S1_i_param_3,
	.param .u32 _Z26compute_add_sources_kernelPfPKiPKfPKdiS1_S1_i_param_4,
	.param .u64 .ptr .align 1 _Z26compute_add_sources_kernelPfPKiPKfPKdiS1_S1_i_param_5,
	.param .u64 .ptr .align 1 _Z26compute_add_sources_kernelPfPKiPKfPKdiS1_S1_i_param_6,
	.param .u32 _Z26compute_add_sources_kernelPfPKiPKfPKdiS1_S1_i_param_7
)
{
	.reg .pred 	%p<3>;
	.reg .b32 	%r<22>;
	.reg .b32 	%f<11>;
	.reg .b64 	%rd<25>;
	.reg .b64 	%fd<2>;

	ld.param.u64 	%rd1, [_Z26compute_add_sources_kernelPfPKiPKfPKdiS1_S1_i_param_0];
	ld.param.u64 	%rd2, [_Z26compute_add_sources_kernelPfPKiPKfPKdiS1_S1_i_param_1];
	ld.param.u64 	%rd3, [_Z26compute_add_sources_kernelPfPKiPKfPKdiS1_S1_i_param_2];
	ld.param.u64 	%rd4, [_Z26compute_add_sources_kernelPfPKiPKfPKdiS1_S1_i_param_3];
	ld.param.u32 	%r2, [_Z26compute_add_sources_kernelPfPKiPKfPKdiS1_S1_i_param_4];
	ld.param.u64 	%rd5, [_Z26compute_add_sources_kernelPfPKiPKfPKdiS1_S1_i_param_5];
	ld.param.u64 	%rd6, [_Z26compute_add_sources_kernelPfPKiPKfPKdiS1_S1_i_param_6];
	ld.param.u32 	%r3, [_Z26compute_add_sources_kernelPfPKiPKfPKdiS1_S1_i_param_7];
	mov.u32 	%r4, %ctaid.x;
	mov.u32 	%r5, %nctaid.x;
	mov.u32 	%r6, %ctaid.y;
	mad.lo.s32 	%r1, %r5, %r6, %r4;
	setp.ge.s32 	%p1, %r1, %r3;
	@%p1 bra 	$L__BB0_3;
	cvta.to.global.u64 	%rd7, %rd5;
	mul.wide.s32 	%rd8, %r1, 4;
	add.s64 	%rd9, %rd7, %rd8;
	ld.global.u32 	%r7, [%rd9];
	setp.ne.s32 	%p2, %r2, %r7;
	@%p2 bra 	$L__BB0_3;
	mov.u32 	%r8, %tid.x;
	mov.u32 	%r9, %tid.y;
	mov.u32 	%r10, %tid.z;
	cvta.to.global.u64 	%rd10, %rd6;
	add.s64 	%rd12, %rd10, %rd8;
	ld.global.u32 	%r11, [%rd12];
	cvta.to.global.u64 	%rd13, %rd4;
	mul.wide.s32 	%rd14, %r1, 8;
	add.s64 	%rd15, %rd13, %rd14;
	ld.global.f64 	%fd1, [%rd15];
	cvt.rn.f32.f64 	%f1, %fd1;
	mad.lo.s32 	%r12, %r11, 5, %r10;
	mad.lo.s32 	%r13, %r12, 5, %r9;
	mad.lo.s32 	%r14, %r13, 5, %r8;
	add.s32 	%r15, %r14, -125;
	cvta.to.global.u64 	%rd16, %rd2;
	mul.wide.s32 	%rd17, %r15, 4;
	add.s64 	%rd18, %rd16, %rd17;
	ld.global.u32 	%r16, [%rd18];
	mad.lo.s32 	%r17, %r16, 3, -3;
	cvta.to.global.u64 	%rd19, %rd1;
	mul.wide.s32 	%rd20, %r17, 4;
	add.s64 	%rd21, %rd19, %rd20;
	mad.lo.s32 	%r18, %r1, 5, %r10;
	mad.lo.s32 	%r19, %r18, 5, %r9;
	mad.lo.s32 	%r20, %r19, 5, %r8;
	mul.lo.s32 	%r21, %r20, 3;
	cvta.to.global.u64 	%rd22, %rd3;
	mul.wide.s32 	%rd23, %r21, 4;
	add.s64 	%rd24, %rd22, %rd23;
	ld.global.f32 	%f2, [%rd24];
	mul.f32 	%f3, %f2, %f1;
	atom.global.add.f32 	%f4, [%rd21], %f3;
	ld.global.f32 	%f5, [%rd24+4];
	mul.f32 	%f6, %f5, %f1;
	atom.global.add.f32 	%f7, [%rd21+4], %f6;
	ld.global.f32 	%f8, [%rd24+8];
	mul.f32 	%f9, %f8, %f1;
	atom.global.add.f32 	%f10, [%rd21+8], %f9;
$L__BB0_3:
	ret;

}


// ===== COMPILED SASS (sm_100) =====

	.target	sm_100

	.elftype	@"ET_EXEC"


//--------------------- .note.nv.tkinfo           --------------------------
	.section	.note.nv.tkinfo,"",@"SHT_NOTE"
	.sectionflags	@"SHF_NOTE_NV_TKINFO"
	.tkinfo
        /*0018*/ 	.word	0x00000002
        /*0030*/ 	.string	""
        /*0030*/ 	.string	"ptxas"
        /*0030*/ 	.string	"Cuda compilation tools, release 13.0, V13.0.88"
        /*0030*/ 	.string	"Build cuda_13.0.r13.0/compiler.36424714_0"
        /*0030*/ 	.string	"-arch sm_100 -m 64 "



//--------------------- .note.nv.cuinfo           --------------------------
	.section	.note.nv.cuinfo,"",@"SHT_NOTE"
	.sectionflags	@"SHF_NOTE_NV_CUINFO"
        /*0018*/ 	.short	0x0002
        /*001a*/ 	.short	0x0064
        /*001c*/ 	.short	0x0082
	.zero		2


//--------------------- .nv.info                  --------------------------
	.section	.nv.info,"",@"SHT_CUDA_INFO"
	.align	4


	//----- nvinfo : EIATTR_REGCOUNT
	.align		4
        /*0000*/ 	.byte	0x04, 0x2f
        /*0002*/ 	.short	(.L_1 - .L_0)
	.align		4
.L_0:
        /*0004*/ 	.word	index@(_Z26compute_add_sources_kernelPfPKiPKfPKdiS1_S1_i)
        /*0008*/ 	.word	0x00000012


	//----- nvinfo : EIATTR_FRAME_SIZE
	.align		4
.L_1:
        /*000c*/ 	.byte	0x04, 0x11
        /*000e*/ 	.short	(.L_3 - .L_2)
	.align		4
.L_2:
        /*0010*/ 	.word	index@(_Z26compute_add_sources_kernelPfPKiPKfPKdiS1_S1_i)
        /*0014*/ 	.word	0x00000000


	//----- nvinfo : EIATTR_MIN_STACK_SIZE
	.align		4
.L_3:
        /*0018*/ 	.byte	0x04, 0x12
        /*001a*/ 	.short	(.L_5 - .L_4)
	.align		4
.L_4:
        /*001c*/ 	.word	index@(_Z26compute_add_sources_kernelPfPKiPKfPKdiS1_S1_i)
        /*0020*/ 	.word	0x00000000
.L_5:


//--------------------- .nv.compat                --------------------------
	.section	.nv.compat,"",@"SHT_CUDA_COMPAT_INFO"
	.align	4
        /*0000*/ 	.byte	0x02, 0x09, 0x00, 0x00, 0x02, 0x02, 0x01, 0x00, 0x02, 0x05, 0x05, 0x00, 0x03, 0x07, 0x01, 0x01
        /*0010*/ 	.byte	0x02, 0x03, 0x00, 0x00, 0x02, 0x06, 0x01, 0x00, 0x04, 0x0b, 0x08, 0x00, 0x09, 0x00, 0x00, 0x00
        /*0020*/ 	.byte	0x00, 0x00, 0x00, 0x00


//--------------------- .nv.info._Z26compute_add_sources_kernelPfPKiPKfPKdiS1_S1_i --------------------------
	.section	.nv.info._Z26compute_add_sources_kernelPfPKiPKfPKdiS1_S1_i,"",@"SHT_CUDA_INFO"
	.sectionflags	@""
	.align	4


	//----- nvinfo : EIATTR_CUDA_API_VERSION
	.align		4
        /*0000*/ 	.byte	0x04, 0x37
        /*0002*/ 	.short	(.L_7 - .L_6)
.L_6:
        /*0004*/ 	.word	0x00000082


	//----- nvinfo : EIATTR_KPARAM_INFO
	.align		4
.L_7:
        /*0008*/ 	.byte	0x04, 0x17
        /*000a*/ 	.short	(.L_9 - .L_8)
.L_8:
        /*000c*/ 	.word	0x00000000
        /*0010*/ 	.short	0x0007
        /*0012*/ 	.short	0x0038
        /*0014*/ 	.byte	0x00, 0xf0, 0x11, 0x00


	//----- nvinfo : EIATTR_KPARAM_INFO
	.align		4
.L_9:
        /*0018*/ 	.byte	0x04, 0x17
        /*001a*/ 	.short	(.L_11 - .L_10)
.L_10:
        /*001c*/ 	.word	0x00000000
        /*0020*/ 	.short	0x0006
        /*0022*/ 	.short	0x0030
        /*0024*/ 	.byte	0x00, 0xf5, 0x21, 0x00


	//----- nvinfo : EIATTR_KPARAM_INFO
	.align		4
.L_11:
        /*0028*/ 	.byte	0x04, 0x17
        /*002a*/ 	.short	(.L_13 - .L_12)
.L_12:
        /*002c*/ 	.word	0x00000000
        /*0030*/ 	.short	0x0005
        /*0032*/ 	.short	0x0028
        /*0034*/ 	.byte	0x00, 0xf5, 0x21, 0x00


	//----- nvinfo : EIATTR_KPARAM_INFO
	.align		4
.L_13:
        /*0038*/ 	.byte	0x04, 0x17
        /*003a*/ 	.short	(.L_15 - .L_14)
.L_14:
        /*003c*/ 	.word	0x00000000
        /*0040*/ 	.short	0x0004
        /*0042*/ 	.short	0x0020
        /*0044*/ 	.byte	0x00, 0xf0, 0x11, 0x00


	//----- nvinfo : EIATTR_KPARAM_INFO
	.align		4
.L_15:
        /*0048*/ 	.byte	0x04, 0x17
        /*004a*/ 	.short	(.L_17 - .L_16)
.L_16:
        /*004c*/ 	.word	0x00000000
        /*0050*/ 	.short	0x0003
        /*0052*/ 	.short	0x0018
        /*0054*/ 	.byte	0x00, 0xf5, 0x21, 0x00


	//----- nvinfo : EIATTR_KPARAM_INFO
	.align		4
.L_17:
        /*0058*/ 	.byte	0x04, 0x17
        /*005a*/ 	.short	(.L_19 - .L_18)
.L_18:
        /*005c*/ 	.word	0x00000000
        /*0060*/ 	.short	0x0002
        /*0062*/ 	.short	0x0010
        /*0064*/ 	.byte	0x00, 0xf5, 0x21, 0x00


	//----- nvinfo : EIATTR_KPARAM_INFO
	.align		4
.L_19:
        /*0068*/ 	.byte	0x04, 0x17
        /*006a*/ 	.short	(.L_21 - .L_20)
.L_20:
        /*006c*/ 	.word	0x00000000
        /*0070*/ 	.short	0x0001
        /*0072*/ 	.short	0x0008
        /*0074*/ 	.byte	0x00, 0xf5, 0x21, 0x00


	//----- nvinfo : EIATTR_KPARAM_INFO
	.align		4
.L_21:
        /*0078*/ 	.byte	0x04, 0x17
        /*007a*/ 	.short	(.L_23 - .L_22)
.L_22:
        /*007c*/ 	.word	0x00000000
        /*0080*/ 	.short	0x0000
        /*0082*/ 	.short	0x0000
        /*0084*/ 	.byte	0x00, 0xf5, 0x21, 0x00


	//----- nvinfo : EIATTR_SPARSE_MMA_MASK
	.align		4
.L_23:
        /*0088*/ 	.byte	0x03, 0x50
        /*008a*/ 	.short	0x0000


	//----- nvinfo : EIATTR_MAXREG_COUNT
	.align		4
        /*008c*/ 	.byte	0x03, 0x1b
        /*008e*/ 	.short	0x00ff


	//----- nvinfo : EIATTR_MERCURY_ISA_VERSION
	.align		4
        /*0090*/ 	.byte	0x03, 0x5f
        /*0092*/ 	.short	0x0101


	//----- nvinfo : EIATTR_VRC_CTA_INIT_COUNT
	.align		4
        /*0094*/ 	.byte	0x02, 0x4a
	.zero		1
	.zero		1


	//----- nvinfo : EIATTR_EXIT_INSTR_OFFSETS
	.align		4
        /*0098*/ 	.byte	0x04, 0x1c
        /*009a*/ 	.short	(.L_25 - .L_24)


	//   ....[0]....
.L_24:
        /*009c*/ 	.word	0x00000070


	//   ....[1]....
        /*00a0*/ 	.word	0x000000e0


	//   ....[2]....
        /*00a4*/ 	.word	0x00000330


	//----- nvinfo : EIATTR_CBANK_PARAM_SIZE
	.align		4
.L_25:
        /*00a8*/ 	.byte	0x03, 0x19
        /*00aa*/ 	.short	0x003c


	//----- nvinfo : EIATTR_PARAM_CBANK
	.align		4
        /*00ac*/ 	.byte	0x04, 0x0a
        /*00ae*/ 	.short	(.L_27 - .L_26)
	.align		4
.L_26:
        /*00b0*/ 	.word	index@(.nv.constant0._Z26compute_add_sources_kernelPfPKiPKfPKdiS1_S1_i)
        /*00b4*/ 	.short	0x0380
        /*00b6*/ 	.short	0x003c


	//----- nvinfo : EIATTR_SW_WAR
	.align		4
.L_27:
        /*00b8*/ 	.byte	0x04, 0x36
        /*00ba*/ 	.short	(.L_29 - .L_28)
.L_28:
        /*00bc*/ 	.word	0x00000008
.L_29:


//--------------------- .nv.callgraph             --------------------------
	.section	.nv.callgraph,"",@"SHT_CUDA_CALLGRAPH"
	.align	4
	.sectionentsize	8
	.align		4
        /*0000*/ 	.word	0x00000000
	.align		4
        /*0004*/ 	.word	0xffffffff
	.align		4
        /*0008*/ 	.word	0x00000000
	.align		4
        /*000c*/ 	.word	0xfffffffe
	.align		4
        /*0010*/ 	.word	0x00000000
	.align		4
        /*0014*/ 	.word	0xfffffffd
	.align		4
        /*0018*/ 	.word	0x00000000
	.align		4
        /*001c*/ 	.word	0xfffffffc


//--------------------- .text._Z26compute_add_sources_kernelPfPKiPKfPKdiS1_S1_i --------------------------
	.section	.text._Z26compute_add_sources_kernelPfPKiPKfPKdiS1_S1_i,"ax",@progbits
	.align	128
        .global         _Z26compute_add_sources_kernelPfPKiPKfPKdiS1_S1_i
        .type           _Z26compute_add_sources_kernelPfPKiPKfPKdiS1_S1_i,@function
        .size           _Z26compute_add_sources_kernelPfPKiPKfPKdiS1_S1_i,(.L_x_1 - _Z26compute_add_sources_kernelPfPKiPKfPKdiS1_S1_i)
        .other          _Z26compute_add_sources_kernelPfPKiPKfPKdiS1_S1_i,@"STO_CUDA_ENTRY STV_DEFAULT"
_Z26compute_add_sources_kernelPfPKiPKfPKdiS1_S1_i:
.text._Z26compute_add_sources_kernelPfPKiPKfPKdiS1_S1_i:
[----:B------:R-:W-:Y:S01]  /*0000*/  LDC R1, c[0x0][0x37c] ;  /* 0x0000df00ff017b82 */ /* 0x000fe20000000800 */
[----:B------:R-:W0:Y:S07]  /*0010*/  S2R R0, SR_CTAID.Y ;  /* 0x0000000000007919 */ /* 0x000e2e0000002600 */
[----:B------:R-:W0:Y:S01]  /*0020*/  S2UR UR4, SR_CTAID.X ;  /* 0x00000000000479c3 */ /* 0x000e220000002500 */
[----:B------:R-:W1:Y:S07]  /*0030*/  LDCU UR5, c[0x0][0x3b8] ;  /* 0x00007700ff0577ac */ /* 0x000e6e0008000800 */
[----:B------:R-:W0:Y:S02]  /*0040*/  LDC R11, c[0x0][0x370] ;  /* 0x0000dc00ff0b7b82 */ /* 0x000e240000000800 */
[----:B0-----:R-:W-:-:S05]  /*0050*/  IMAD R11, R11, R0, UR4 ;  /* 0x000000040b0b7e24 */ /* 0x001fca000f8e0200 */
[----:B-1----:R-:W-:-:S13]  /*0060*/  ISETP.GE.AND P0, PT, R11, UR5, PT ;  /* 0x000000050b007c0c */ /* 0x002fda000bf06270 */
[----:B------:R-:W-:Y:S05]  /*0070*/  @P0 EXIT ;  /* 0x000000000000094d */ /* 0x000fea0003800000 */
[----:B------:R-:W0:Y:S01]  /*0080*/  LDC.64 R2, c[0x0][0x3a8] ;  /* 0x0000ea00ff027b82 */ /* 0x000e220000000a00 */
[----:B------:R-:W1:Y:S01]  /*0090*/  LDCU.64 UR4, c[0x0][0x358] ;  /* 0x00006b00ff0477ac */ /* 0x000e620008000a00 */
[----:B------:R-:W2:Y:S01]  /*00a0*/  LDCU UR6, c[0x0][0x3a0] ;  /* 0x00007400ff0677ac */ /* 0x000ea20008000800 */
[----:B0-----:R-:W-:-:S06]  /*00b0*/  IMAD.WIDE R2, R11, 0x4, R2 ;  /* 0x000000040b027825 */ /* 0x001fcc00078e0202 */
[----:B-1----:R-:W2:Y:S02]  /*00c0*/  LDG.E R2, desc[UR4][R2.64] ;  /* 0x0000000402027981 */ /* 0x002ea4000c1e1900 */
[----:B--2---:R-:W-:-:S13]  /*00d0*/  ISETP.NE.AND P0, PT, R2, UR6, PT ;  /* 0x0000000602007c0c */ /* 0x004fda000bf05270 */
[----:B------:R-:W-:Y:S05]  /*00e0*/  @P0 EXIT ;  /* 0x000000000000094d */ /* 0x000fea0003800000 */
[----:B------:R-:W0:Y:S01]  /*00f0*/  LDC.64 R6, c[0x0][0x3b0] ;  /* 0x0000ec00ff067b82 */ /* 0x000e220000000a00 */
[----:B------:R-:W1:Y:S01]  /*0100*/  S2R R10, SR_TID.Z ;  /* 0x00000000000a7919 */ /* 0x000e620000002300 */
[----:B------:R-:W2:Y:S06]  /*0110*/  S2R R15, SR_TID.Y ;  /* 0x00000000000f7919 */ /* 0x000eac0000002200 */
[----:B------:R-:W3:Y:S01]  /*0120*/  LDC.64 R8, c[0x0][0x398] ;  /* 0x0000e600ff087b82 */ /* 0x000ee20000000a00 */
[----:B------:R-:W4:Y:S07]  /*0130*/  S2R R13, SR_TID.X ;  /* 0x00000000000d7919 */ /* 0x000f2e0000002100 */
[----:B------:R-:W5:Y:S01]  /*0140*/  LDC.64 R4, c[0x0][0x388] ;  /* 0x0000e200ff047b82 */ /* 0x000f620000000a00 */
[----:B0-----:R-:W-:-:S07]  /*0150*/  IMAD.WIDE R6, R11, 0x4, R6 ;  /* 0x000000040b067825 */ /* 0x001fce00078e0206 */
[----:B------:R-:W0:Y:S01]  /*0160*/  LDC.64 R2, c[0x0][0x390] ;  /* 0x0000e400ff027b82 */ /* 0x000e220000000a00 */
[----:B------:R-:W1:Y:S01]  /*0170*/  LDG.E R6, desc[UR4][R6.64] ;  /* 0x0000000406067981 */ /* 0x000e62000c1e1900 */
[----:B---3--:R-:W-:-:S06]  /*0180*/  IMAD.WIDE R8, R11, 0x8, R8 ;  /* 0x000000080b087825 */ /* 0x008fcc00078e0208 */
[----:B------:R-:W3:Y:S01]  /*0190*/  LDG.E.64 R8, desc[UR4][R8.64] ;  /* 0x0000000408087981 */ /* 0x000ee2000c1e1b00 */
[--C-:B-1----:R-:W-:Y:S02]  /*01a0*/  IMAD R0, R6, 0x5, R10.reuse ;  /* 0x0000000506007824 */ /* 0x102fe400078e020a */
[----:B------:R-:W-:Y:S02]  /*01b0*/  IMAD R10, R11, 0x5, R10 ;  /* 0x000000050b0a7824 */ /* 0x000fe400078e020a */
[--C-:B--2---:R-:W-:Y:S02]  /*01c0*/  IMAD R0, R0, 0x5, R15.reuse ;  /* 0x0000000500007824 */ /* 0x104fe400078e020f */
[----:B------:R-:W-:Y:S02]  /*01d0*/  IMAD R10, R10, 0x5, R15 ;  /* 0x000000050a0a7824 */ /* 0x000fe400078e020f */
[--C-:B----4-:R-:W-:Y:S02]  /*01e0*/  IMAD R0, R0, 0x5, R13.reuse ;  /* 0x0000000500007824 */ /* 0x110fe400078e020d */
[----:B------:R-:W-:-:S03]  /*01f0*/  IMAD R10, R10, 0x5, R13 ;  /* 0x000000050a0a7824 */ /* 0x000fc600078e020d */
[----:B------:R-:W-:Y:S02]  /*0200*/  IADD3 R7, PT, PT, R0, -0x7d, RZ ;  /* 0xffffff8300077810 */ /* 0x000fe40007ffe0ff */
[----:B------:R-:W-:-:S03]  /*0210*/  LEA R11, R10, R10, 0x1 ;  /* 0x0000000a0a0b7211 */ /* 0x000fc600078e08ff */
[----:B-----5:R-:W-:-:S04]  /*0220*/  IMAD.WIDE R4, R7, 0x4, R4 ;  /* 0x0000000407047825 */ /* 0x020fc800078e0204 */
[----:B0-----:R-:W-:Y:S02]  /*0230*/  IMAD.WIDE R6, R11, 0x4, R2 ;  /* 0x000000040b067825 */ /* 0x001fe400078e0202 */
[----:B------:R-:W2:Y:S01]  /*0240*/  LDG.E R4, desc[UR4][R4.64] ;  /* 0x0000000404047981 */ /* 0x000ea2000c1e1900 */
[----:B------:R-:W0:Y:S03]  /*0250*/  LDC.64 R2, c[0x0][0x380] ;  /* 0x0000e000ff027b82 */ /* 0x000e260000000a00 */
[----:B------:R-:W4:Y:S01]  /*0260*/  LDG.E R13, desc[UR4][R6.64] ;  /* 0x00000004060d7981 */ /* 0x000f22000c1e1900 */
[----:B---3--:R-:W4:Y:S01]  /*0270*/  F2F.F32.F64 R0, R8 ;  /* 0x0000000800007310 */ /* 0x008f220000301000 */
[----:B------:R-:W-:-:S05]  /*0280*/  HFMA2 R11, -RZ, RZ, 0, 1.78813934326171875e-07 ;  /* 0x00000003ff0b7431 */ /* 0x000fca00000001ff */
[----:B--2---:R-:W-:Y:S02]  /*0290*/  IMAD R11, R4, R11, -0x3 ;  /* 0xfffffffd040b7424 */ /* 0x004fe400078e020b */
[----:B----4-:R-:W-:Y:S02]  /*02a0*/  FMUL R13, R0, R13 ;  /* 0x0000000d000d7220 */ /* 0x010fe40000400000 */
[----:B0-----:R-:W-:-:S05]  /*02b0*/  IMAD.WIDE R2, R11, 0x4, R2 ;  /* 0x000000040b027825 */ /* 0x001fca00078e0202 */
[----:B------:R-:W-:Y:S04]  /*02c0*/  REDG.E.ADD.F32.FTZ.RN.STRONG.GPU desc[UR4][R2.64], R13 ;  /* 0x0000000d020079a6 */ /* 0x000fe8000c12f304 */
[----:B------:R-:W2:Y:S02]  /*02d0*/  LDG.E R11, desc[UR4][R6.64+0x4] ;  /* 0x00000404060b7981 */ /* 0x000ea4000c1e1900 */
[----:B--2---:R-:W-:-:S05]  /*02e0*/  FMUL R11, R0, R11 ;  /* 0x0000000b000b7220 */ /* 0x004fca0000400000 */
[----:B------:R-:W-:Y:S04]  /*02f0*/  REDG.E.ADD.F32.FTZ.RN.STRONG.GPU desc[UR4][R2.64+0x4], R11 ;  /* 0x0000040b020079a6 */ /* 0x000fe8000c12f304 */
[----:B------:R-:W2:Y:S02]  /*0300*/  LDG.E R5, desc[UR4][R6.64+0x8] ;  /* 0x0000080406057981 */ /* 0x000ea4000c1e1900 */
[----:B--2---:R-:W-:-:S05]  /*0310*/  FMUL R5, R0, R5 ;  /* 0x0000000500057220 */ /* 0x004fca0000400000 */
[----:B------:R-:W-:Y:S01]  /*0320*/  REDG.E.ADD.F32.FTZ.RN.STRONG.GPU desc[UR4][R2.64+0x8], R5 ;  /* 0x00000805020079a6 */ /* 0x000fe2000c12f304 */
[----:B------:R-:W-:Y:S05]  /*0330*/  EXIT ;  /* 0x000000000000794d */ /* 0x000fea0003800000 */
.L_x_0:
[----:B------:R-:W-:-:S00]  /*0340*/  BRA `(.L_x_0) ;  /* 0xfffffffc00fc7947 */ /* 0x000fc0000383ffff */
[----:B------:R-:W-:-:S00]  /*0350*/  NOP ;  /* 0x0000000000007918 */ /* 0x000fc00000000000 */
        /* <DEDUP_REMOVED lines=10> */
.L_x_1:


//--------------------- .nv.shared.reserved.0     --------------------------
	.section	.nv.shared.reserved.0,"aw",@nobits
	.weak		__nv_reservedSMEM_offset_0_alias
	.size		__nv_reservedSMEM_offset_0_alias, 0, 64
	.other		__nv_reservedSMEM_offset_0_alias,@"STO_CUDA_RESERVED_SHARED STV_DEFAULT"
__nv_reservedSMEM_offset_0_alias:
	.zero		0
	.zero		64


//--------------------- .nv.constant0._Z26compute_add_sources_kernelPfPKiPKfPKdiS1_S1_i --------------------------
	.section	.nv.constant0._Z26compute_add_sources_kernelPfPKiPKfPKdiS1_S1_i,"a",@progbits
	.sectionflags	@""
	.align	4
.nv.constant0._Z26compute_add_sources_kernelPfPKiPKfPKdiS1_S1_i:
	.zero		956


//--------------------- SYMBOLS --------------------------

	.type		.nv.reservedSmem.offset0,@object
	.size		.nv.reservedSmem.offset0,0x4
